	.headerflags	@"EF_CUDA_TEXMODE_UNIFIED EF_CUDA_64BIT_ADDRESS EF_CUDA_ACCELERATORS EF_CUDA_SM90 EF_CUDA_VIRTUAL_SM(EF_CUDA_SM90)"
	.elftype	@"ET_EXEC"


//--------------------- .nv.info                  --------------------------
	.section	.nv.info,"",@"SHT_CUDA_INFO"
	.align	4


	//----- nvinfo : EIATTR_REGCOUNT
	.align		4
        /*0000*/ 	.byte	0x04, 0x2f
        /*0002*/ 	.short	(.L_1 - .L_0)
	.align		4
.L_0:
        /*0004*/ 	.word	index@(triton_poi_fused__prelu_kernel_add_mul_21)
        /*0008*/ 	.word	0x0000001c


	//----- nvinfo : EIATTR_MIN_STACK_SIZE
	.align		4
.L_1:
        /*000c*/ 	.byte	0x04, 0x12
        /*000e*/ 	.short	(.L_3 - .L_2)
	.align		4
.L_2:
        /*0010*/ 	.word	index@(triton_poi_fused__prelu_kernel_add_mul_21)
        /*0014*/ 	.word	0x00000000


	//----- nvinfo : EIATTR_FRAME_SIZE
	.align		4
.L_3:
        /*0018*/ 	.byte	0x04, 0x11
        /*001a*/ 	.short	(.L_5 - .L_4)
	.align		4
.L_4:
        /*001c*/ 	.word	index@(triton_poi_fused__prelu_kernel_add_mul_21)
        /*0020*/ 	.word	0x00000000


	//----- nvinfo : EIATTR_MIN_STACK_SIZE
	.align		4
.L_5:
        /*0024*/ 	.byte	0x04, 0x12
        /*0026*/ 	.short	(.L_7 - .L_6)
	.align		4
.L_6:
        /*0028*/ 	.word	index@(triton_poi_fused__prelu_kernel_add_mul_21)
        /*002c*/ 	.word	0x00000000
.L_7:


//--------------------- .nv.info.triton_poi_fused__prelu_kernel_add_mul_21 --------------------------
	.section	.nv.info.triton_poi_fused__prelu_kernel_add_mul_21,"",@"SHT_CUDA_INFO"
	.sectionflags	@""
	.align	4


	//----- nvinfo : EIATTR_CUDA_API_VERSION
	.align		4
        /*0000*/ 	.byte	0x04, 0x37
        /*0002*/ 	.short	(.L_9 - .L_8)
.L_8:
        /*0004*/ 	.word	0x0000007c


	//----- nvinfo : EIATTR_KPARAM_INFO
	.align		4
.L_9:
        /*0008*/ 	.byte	0x04, 0x17
        /*000a*/ 	.short	(.L_11 - .L_10)
.L_10:
        /*000c*/ 	.word	0x00000000
        /*0010*/ 	.short	0x0005
        /*0012*/ 	.short	0x0028
        /*0014*/ 	.byte	0x00, 0xf0, 0x11, 0x00


	//----- nvinfo : EIATTR_KPARAM_INFO
	.align		4
.L_11:
        /*0018*/ 	.byte	0x04, 0x17
        /*001a*/ 	.short	(.L_13 - .L_12)
.L_12:
        /*001c*/ 	.word	0x00000000
        /*0020*/ 	.short	0x0004
        /*0022*/ 	.short	0x0020
        /*0024*/ 	.byte	0x00, 0xf4, 0x21, 0x00


	//----- nvinfo : EIATTR_KPARAM_INFO
	.align		4
.L_13:
        /*0028*/ 	.byte	0x04, 0x17
        /*002a*/ 	.short	(.L_15 - .L_14)
.L_14:
        /*002c*/ 	.word	0x00000000
        /*0030*/ 	.short	0x0003
        /*0032*/ 	.short	0x0018
        /*0034*/ 	.byte	0x00, 0xf4, 0x21, 0x00


	//----- nvinfo : EIATTR_KPARAM_INFO
	.align		4
.L_15:
        /*0038*/ 	.byte	0x04, 0x17
        /*003a*/ 	.short	(.L_17 - .L_16)
.L_16:
        /*003c*/ 	.word	0x00000000
        /*0040*/ 	.short	0x0002
        /*0042*/ 	.short	0x0010
        /*0044*/ 	.byte	0x00, 0xf4, 0x21, 0x00


	//----- nvinfo : EIATTR_KPARAM_INFO
	.align		4
.L_17:
        /*0048*/ 	.byte	0x04, 0x17
        /*004a*/ 	.short	(.L_19 - .L_18)
.L_18:
        /*004c*/ 	.word	0x00000000
        /*0050*/ 	.short	0x0001
        /*0052*/ 	.short	0x0008
        /*0054*/ 	.byte	0x00, 0xf4, 0x21, 0x00


	//----- nvinfo : EIATTR_KPARAM_INFO
	.align		4
.L_19:
        /*0058*/ 	.byte	0x04, 0x17
        /*005a*/ 	.short	(.L_21 - .L_20)
.L_20:
        /*005c*/ 	.word	0x00000000
        /*0060*/ 	.short	0x0000
        /*0062*/ 	.short	0x0000
        /*0064*/ 	.byte	0x00, 0xf4, 0x21, 0x00


	//----- nvinfo : EIATTR_SPARSE_MMA_MASK
	.align		4
.L_21:
        /*0068*/ 	.byte	0x03, 0x50
        /*006a*/ 	.short	0x0000


	//----- nvinfo : EIATTR_MAXREG_COUNT
	.align		4
        /*006c*/ 	.byte	0x03, 0x1b
        /*006e*/ 	.short	0x00ff


	//----- nvinfo : EIATTR_EXIT_INSTR_OFFSETS
	.align		4
        /*0070*/ 	.byte	0x04, 0x1c
        /*0072*/ 	.short	(.L_23 - .L_22)


	//   ....[0]....
.L_22:
        /*0074*/ 	.word	0x00000870


	//----- nvinfo : EIATTR_REQNTID
	.align		4
.L_23:
        /*0078*/ 	.byte	0x04, 0x10
        /*007a*/ 	.short	(.L_25 - .L_24)
.L_24:
        /*007c*/ 	.word	0x00000080
        /*0080*/ 	.word	0x00000001
        /*0084*/ 	.word	0x00000001


	//----- nvinfo : EIATTR_CBANK_PARAM_SIZE
	.align		4
.L_25:
        /*0088*/ 	.byte	0x03, 0x19
        /*008a*/ 	.short	0x002c


	//----- nvinfo : EIATTR_PARAM_CBANK
	.align		4
        /*008c*/ 	.byte	0x04, 0x0a
        /*008e*/ 	.short	(.L_27 - .L_26)
	.align		4
.L_26:
        /*0090*/ 	.word	index@(.nv.constant0.triton_poi_fused__prelu_kernel_add_mul_21)
        /*0094*/ 	.short	0x0210
        /*0096*/ 	.short	0x002c


	//----- nvinfo : EIATTR_SW_WAR
	.align		4
.L_27:
        /*0098*/ 	.byte	0x04, 0x36
        /*009a*/ 	.short	(.L_29 - .L_28)
.L_28:
        /*009c*/ 	.word	0x00000008
.L_29:


//--------------------- .nv.callgraph             --------------------------
	.section	.nv.callgraph,"",@"SHT_CUDA_CALLGRAPH"
	.align	4
	.sectionentsize	8
	.align		4
        /*0000*/ 	.word	0x00000000
	.align		4
        /*0004*/ 	.word	0xffffffff
	.align		4
        /*0008*/ 	.word	0x00000000
	.align		4
        /*000c*/ 	.word	0xfffffffe
	.align		4
        /*0010*/ 	.word	0x00000000
	.align		4
        /*0014*/ 	.word	0xfffffffd
	.align		4
        /*0018*/ 	.word	0x00000000
	.align		4
        /*001c*/ 	.word	0xfffffffc


//--------------------- .text.triton_poi_fused__prelu_kernel_add_mul_21 --------------------------
	.section	.text.triton_poi_fused__prelu_kernel_add_mul_21,"ax",@progbits
	.sectionflags	@"SHF_BARRIERS=1"
	.align	128
        .global         triton_poi_fused__prelu_kernel_add_mul_21
        .type           triton_poi_fused__prelu_kernel_add_mul_21,@function
        .size           triton_poi_fused__prelu_kernel_add_mul_21,(.L_x_1 - triton_poi_fused__prelu_kernel_add_mul_21)
        .other          triton_poi_fused__prelu_kernel_add_mul_21,@"STO_CUDA_ENTRY STV_DEFAULT"
triton_poi_fused__prelu_kernel_add_mul_21:
.text.triton_poi_fused__prelu_kernel_add_mul_21:
[----:B------:R-:W-:Y:S01]  /*0000*/  LDC R1, c[0x0][0x28] ;  /* 0x00000a00ff017b82 */ /* 0x000fe20000000800 */
[----:B------:R-:W1:Y:S07]  /*0010*/  S2R R2, SR_TID.X ;  /* 0x0000000000027919 */ /* 0x000e6e0000002100 */
[----:B------:R-:W2:Y:S01]  /*0020*/  LDC.64 R4, c[0x0][0x228] ;  /* 0x00008a00ff047b82 */ /* 0x000ea20000000a00 */
[----:B------:R-:W-:Y:S01]  /*0030*/  ULDC.64 UR6, c[0x0][0x208] ;  /* 0x0000820000067ab9 */ /* 0x000fe20000000a00 */
[----:B------:R-:W3:Y:S06]  /*0040*/  S2R R0, SR_CTAID.X ;  /* 0x0000000000007919 */ /* 0x000eec0000002500 */
[----:B------:R-:W4:Y:S08]  /*0050*/  LDC.64 R12, c[0x0][0x220] ;  /* 0x00008800ff0c7b82 */ /* 0x000f300000000a00 */
[----:B------:R-:W5:Y:S01]  /*0060*/  LDC.64 R18, c[0x0][0x210] ;  /* 0x00008400ff127b82 */ /* 0x000f620000000a00 */
[----:B-1----:R-:W-:-:S02]  /*0070*/  SHF.L.U32 R3, R2, 0x2, RZ ;  /* 0x0000000202037819 */ /* 0x002fc400000006ff */
[----:B---3--:R-:W-:Y:S02]  /*0080*/  SHF.L.U32 R20, R0, 0x9, RZ ;  /* 0x0000000900147819 */ /* 0x008fe400000006ff */
[----:B------:R-:W-:Y:S02]  /*0090*/  SHF.R.S32.HI R0, RZ, 0x16, R0 ;  /* 0x00000016ff007819 */ /* 0x000fe40000011400 */
[----:B------:R-:W-:Y:S02]  /*00a0*/  LOP3.LUT R3, R3, 0x1fc, RZ, 0xc0, !PT ;  /* 0x000001fc03037812 */ /* 0x000fe400078ec0ff */
[----:B------:R-:W-:Y:S02]  /*00b0*/  SGXT R0, R0, 0x1 ;  /* 0x000000010000781a */ /* 0x000fe40000000200 */
[----:B------:R-:W-:-:S04]  /*00c0*/  LOP3.LUT R17, R20, R3, RZ, 0xfc, !PT ;  /* 0x0000000314117212 */ /* 0x000fc800078efcff */
[CC--:B------:R-:W-:Y:S02]  /*00d0*/  LEA.HI R6, R0.reuse, R17.reuse, RZ, 0x6 ;  /* 0x0000001100067211 */ /* 0x0c0fe400078f30ff */
[----:B------:R-:W-:Y:S02]  /*00e0*/  LEA.HI R7, R0, R17, RZ, 0xe ;  /* 0x0000001100077211 */ /* 0x000fe400078f70ff */
[----:B------:R-:W-:Y:S02]  /*00f0*/  LOP3.LUT R6, R6, 0xffffffc0, RZ, 0xc0, !PT ;  /* 0xffffffc006067812 */ /* 0x000fe400078ec0ff */
[----:B------:R-:W-:Y:S02]  /*0100*/  SHF.R.S32.HI R8, RZ, 0xe, R7 ;  /* 0x0000000eff087819 */ /* 0x000fe40000011407 */
[----:B------:R-:W-:-:S05]  /*0110*/  IADD3 R15, R17, -R6, RZ ;  /* 0x80000006110f7210 */ /* 0x000fca0007ffe0ff */
[----:B------:R-:W-:Y:S02]  /*0120*/  IMAD R7, R8, 0x40, R15 ;  /* 0x0000004008077824 */ /* 0x000fe400078e020f */
[----:B------:R-:W1:Y:S02]  /*0130*/  LDC.64 R8, c[0x0][0x218] ;  /* 0x00008600ff087b82 */ /* 0x000e640000000a00 */
[----:B--2---:R-:W-:-:S06]  /*0140*/  IMAD.WIDE R4, R7, 0x4, R4 ;  /* 0x0000000407047825 */ /* 0x004fcc00078e0204 */
[----:B------:R-:W2:Y:S01]  /*0150*/  LDG.E.EL.128 R4, desc[UR6][R4.64] ;  /* 0x0000000604047981 */ /* 0x000ea2000c2e1d00 */
[----:B----4-:R-:W-:-:S06]  /*0160*/  IMAD.WIDE R12, R15, 0x4, R12 ;  /* 0x000000040f0c7825 */ /* 0x010fcc00078e020c */
[----:B------:R-:W3:Y:S01]  /*0170*/  LDG.E.EL.128 R12, desc[UR6][R12.64] ;  /* 0x000000060c0c7981 */ /* 0x000ee2000c2e1d00 */
[----:B-1----:R-:W-:-:S06]  /*0180*/  IMAD.WIDE R8, R17, 0x4, R8 ;  /* 0x0000000411087825 */ /* 0x002fcc00078e0208 */
[----:B------:R-:W4:Y:S01]  /*0190*/  LDG.E.128 R8, desc[UR6][R8.64] ;  /* 0x0000000608087981 */ /* 0x000f22000c1e1d00 */
[----:B-----5:R-:W-:-:S06]  /*01a0*/  IMAD.WIDE R18, R17, 0x4, R18 ;  /* 0x0000000411127825 */ /* 0x020fcc00078e0212 */
[----:B------:R-:W5:Y:S01]  /*01b0*/  LDG.E.128 R16, desc[UR6][R18.64] ;  /* 0x0000000612107981 */ /* 0x000f62000c1e1d00 */
[----:B------:R-:W1:Y:S01]  /*01c0*/  S2UR UR5, SR_CgaCtaId ;  /* 0x00000000000579c3 */ /* 0x000e620000008800 */
[----:B------:R-:W-:Y:S02]  /*01d0*/  UMOV UR4, 0x400 ;  /* 0x0000040000047882 */ /* 0x000fe40000000000 */
[----:B-1----:R-:W-:Y:S01]  /*01e0*/  UPRMT UR4, UR5, 0x654, UR4 ;  /* 0x0000065405047896 */ /* 0x002fe20008000004 */
[----:B--2---:R-:W-:Y:S01]  /*01f0*/  FADD R6, RZ, -R6 ;  /* 0x80000006ff067221 */ /* 0x004fe20000000000 */
[----:B------:R-:W-:Y:S01]  /*0200*/  FADD R21, RZ, -R4 ;  /* 0x80000004ff157221 */ /* 0x000fe20000000000 */
[----:B------:R-:W-:Y:S01]  /*0210*/  FADD R7, RZ, -R7 ;  /* 0x80000007ff077221 */ /* 0x000fe20000000000 */
[----:B------:R-:W-:Y:S01]  /*0220*/  FADD R5, RZ, -R5 ;  /* 0x80000005ff057221 */ /* 0x000fe20000000000 */
[----:B------:R-:W-:Y:S01]  /*0230*/  FMUL R22, R6, 1.4426950216293334961 ;  /* 0x3fb8aa3b06167820 */ /* 0x000fe20000400000 */
[----:B------:R-:W-:Y:S01]  /*0240*/  FMUL R21, R21, 1.4426950216293334961 ;  /* 0x3fb8aa3b15157820 */ /* 0x000fe20000400000 */
[----:B------:R-:W-:Y:S01]  /*0250*/  FMUL R23, R7, 1.4426950216293334961 ;  /* 0x3fb8aa3b07177820 */ /* 0x000fe20000400000 */
[----:B------:R-:W-:-:S02]  /*0260*/  FMUL R5, R5, 1.4426950216293334961 ;  /* 0x3fb8aa3b05057820 */ /* 0x000fc40000400000 */
[----:B------:R-:W-:Y:S02]  /*0270*/  FSETP.GEU.AND P2, PT, R22, -126, PT ;  /* 0xc2fc00001600780b */ /* 0x000fe40003f4e000 */
[----:B------:R-:W-:Y:S02]  /*0280*/  FSETP.GEU.AND P0, PT, R21, -126, PT ;  /* 0xc2fc00001500780b */ /* 0x000fe40003f0e000 */
[----:B------:R-:W-:Y:S02]  /*0290*/  FSETP.GEU.AND P4, PT, R23, -126, PT ;  /* 0xc2fc00001700780b */ /* 0x000fe40003f8e000 */
[----:B------:R-:W-:-:S07]  /*02a0*/  FSETP.GEU.AND P1, PT, R5, -126, PT ;  /* 0xc2fc00000500780b */ /* 0x000fce0003f2e000 */
[----:B------:R-:W-:Y:S02]  /*02b0*/  @!P2 FMUL R22, R22, 0.5 ;  /* 0x3f0000001616a820 */ /* 0x000fe40000400000 */
[----:B------:R-:W-:Y:S02]  /*02c0*/  @!P0 FMUL R21, R21, 0.5 ;  /* 0x3f00000015158820 */ /* 0x000fe40000400000 */
[----:B------:R-:W-:Y:S01]  /*02d0*/  @!P4 FMUL R23, R23, 0.5 ;  /* 0x3f0000001717c820 */ /* 0x000fe20000400000 */
[----:B------:R-:W1:Y:S01]  /*02e0*/  MUFU.EX2 R7, R22 ;  /* 0x0000001600077308 */ /* 0x000e620000000800 */
[----:B------:R-:W-:-:S07]  /*02f0*/  @!P1 FMUL R5, R5, 0.5 ;  /* 0x3f00000005059820 */ /* 0x000fce0000400000 */
[----:B------:R-:W2:Y:S08]  /*0300*/  MUFU.EX2 R4, R21 ;  /* 0x0000001500047308 */ /* 0x000eb00000000800 */
[----:B------:R-:W3:Y:S08]  /*0310*/  MUFU.EX2 R24, R23 ;  /* 0x0000001700187308 */ /* 0x000ef00000000800 */
[----:B------:R-:W4:Y:S01]  /*0320*/  MUFU.EX2 R6, R5 ;  /* 0x0000000500067308 */ /* 0x000f220000000800 */
[----:B-1----:R-:W-:Y:S01]  /*0330*/  @!P2 FMUL R7, R7, R7 ;  /* 0x000000070707a220 */ /* 0x002fe20000400000 */
[----:B--2---:R-:W-:Y:S01]  /*0340*/  @!P0 FMUL R4, R4, R4 ;  /* 0x0000000404048220 */ /* 0x004fe20000400000 */
[----:B0--3--:R-:W-:-:S02]  /*0350*/  @!P4 FMUL R24, R24, R24 ;  /* 0x000000181818c220 */ /* 0x009fc40000400000 */
[----:B------:R-:W-:Y:S01]  /*0360*/  FADD R7, R7, 1 ;  /* 0x3f80000007077421 */ /* 0x000fe20000000000 */
[----:B------:R-:W-:Y:S01]  /*0370*/  FADD R25, R4, 1 ;  /* 0x3f80000004197421 */ /* 0x000fe20000000000 */
[----:B------:R-:W-:Y:S01]  /*0380*/  FADD R24, R24, 1 ;  /* 0x3f80000018187421 */ /* 0x000fe20000000000 */
[----:B----4-:R-:W-:Y:S02]  /*0390*/  @!P1 FMUL R6, R6, R6 ;  /* 0x0000000606069220 */ /* 0x010fe40000400000 */
[----:B------:R-:W-:Y:S02]  /*03a0*/  FSETP.GT.AND P1, PT, R7, 8.50705917302346158658e+37, PT ;  /* 0x7e8000000700780b */ /* 0x000fe40003f24000 */
[----:B------:R-:W-:Y:S01]  /*03b0*/  FADD R6, R6, 1 ;  /* 0x3f80000006067421 */ /* 0x000fe20000000000 */
[----:B------:R-:W-:Y:S02]  /*03c0*/  FSETP.GT.AND P3, PT, R25, 8.50705917302346158658e+37, PT ;  /* 0x7e8000001900780b */ /* 0x000fe40003f64000 */
[----:B------:R-:W-:-:S02]  /*03d0*/  FSETP.GT.AND P0, PT, R24, 8.50705917302346158658e+37, PT ;  /* 0x7e8000001800780b */ /* 0x000fc40003f04000 */
[----:B------:R-:W-:Y:S02]  /*03e0*/  FSETP.GT.AND P2, PT, R6, 8.50705917302346158658e+37, PT ;  /* 0x7e8000000600780b */ /* 0x000fe40003f44000 */
[----:B------:R-:W-:-:S04]  /*03f0*/  FSETP.GT.AND P6, PT, R8, RZ, PT ;  /* 0x000000ff0800720b */ /* 0x000fc80003fc4000 */
[----:B------:R-:W-:Y:S01]  /*0400*/  @P1 FMUL R7, R7, 0.25 ;  /* 0x3e80000007071820 */ /* 0x000fe20000400000 */
[----:B------:R-:W-:Y:S02]  /*0410*/  FSETP.GT.AND P4, PT, R10, RZ, PT ;  /* 0x000000ff0a00720b */ /* 0x000fe40003f84000 */
[----:B------:R-:W-:Y:S02]  /*0420*/  @P3 FMUL R25, R25, 0.25 ;  /* 0x3e80000019193820 */ /* 0x000fe40000400000 */
[----:B------:R-:W-:Y:S01]  /*0430*/  @P0 FMUL R24, R24, 0.25 ;  /* 0x3e80000018180820 */ /* 0x000fe20000400000 */
[----:B------:R-:W-:Y:S01]  /*0440*/  FSETP.GT.AND P5, PT, R9, RZ, PT ;  /* 0x000000ff0900720b */ /* 0x000fe20003fa4000 */
[----:B------:R-:W-:Y:S01]  /*0450*/  @P2 FMUL R6, R6, 0.25 ;  /* 0x3e80000006062820 */ /* 0x000fe20000400000 */
[----:B------:R-:W0:Y:S01]  /*0460*/  MUFU.RCP R7, R7 ;  /* 0x0000000700077308 */ /* 0x000e220000001000 */
[----:B------:R-:W-:Y:S01]  /*0470*/  HFMA2.MMA R21, -RZ, RZ, 1.625, 0 ;  /* 0x3e800000ff157435 */ /* 0x000fe200000001ff */
[----:B------:R-:W-:Y:S01]  /*0480*/  @!P6 FMUL R8, R8, R12 ;  /* 0x0000000c0808e220 */ /* 0x000fe20000400000 */
[----:B------:R-:W-:-:S05]  /*0490*/  FSETP.GT.AND P6, PT, R11, RZ, PT ;  /* 0x000000ff0b00720b */ /* 0x000fca0003fc4000 */
[----:B------:R-:W1:Y:S08]  /*04a0*/  MUFU.RCP R25, R25 ;  /* 0x0000001900197308 */ /* 0x000e700000001000 */
[----:B------:R2:W3:Y:S08]  /*04b0*/  MUFU.RCP R5, R6 ;  /* 0x0000000600057308 */ /* 0x0004f00000001000 */
[----:B------:R-:W4:Y:S01]  /*04c0*/  MUFU.RCP R24, R24 ;  /* 0x0000001800187308 */ /* 0x000f220000001000 */
[----:B------:R-:W5:Y:S01]  /*04d0*/  S2R R4, SR_TID.X ;  /* 0x0000000000047919 */ /* 0x000f620000002100 */
[----:B------:R-:W-:Y:S01]  /*04e0*/  @!P4 FMUL R10, R10, R14 ;  /* 0x0000000e0a0ac220 */ /* 0x000fe20000400000 */
[----:B------:R-:W-:Y:S01]  /*04f0*/  @!P5 FMUL R9, R9, R13 ;  /* 0x0000000d0909d220 */ /* 0x000fe20000400000 */
[----:B------:R-:W-:-:S02]  /*0500*/  FSEL R14, R21, 1, P1 ;  /* 0x3f800000150e7808 */ /* 0x000fc40000800000 */
[C---:B--2---:R-:W-:Y:S02]  /*0510*/  FSEL R6, R21.reuse, 1, P3 ;  /* 0x3f80000015067808 */ /* 0x044fe40001800000 */
[C---:B------:R-:W-:Y:S02]  /*0520*/  FSEL R12, R21.reuse, 1, P2 ;  /* 0x3f800000150c7808 */ /* 0x040fe40001000000 */
[----:B------:R-:W-:Y:S01]  /*0530*/  FSEL R13, R21, 1, P0 ;  /* 0x3f800000150d7808 */ /* 0x000fe20000000000 */
[----:B0-----:R-:W-:Y:S01]  /*0540*/  FMUL R7, R7, R14 ;  /* 0x0000000e07077220 */ /* 0x001fe20000400000 */
[----:B------:R-:W-:Y:S01]  /*0550*/  @!P6 FMUL R11, R11, R15 ;  /* 0x0000000f0b0be220 */ /* 0x000fe20000400000 */
[----:B-1----:R-:W-:Y:S01]  /*0560*/  FMUL R25, R25, R6 ;  /* 0x0000000619197220 */ /* 0x002fe20000400000 */
[----:B---3--:R-:W-:Y:S01]  /*0570*/  FMUL R12, R5, R12 ;  /* 0x0000000c050c7220 */ /* 0x008fe20000400000 */
[----:B----4-:R-:W-:Y:S01]  /*0580*/  FMUL R24, R24, R13 ;  /* 0x0000000d18187220 */ /* 0x010fe20000400000 */
[----:B-----5:R-:W-:Y:S01]  /*0590*/  FFMA R18, R10, R7, R18 ;  /* 0x000000070a127223 */ /* 0x020fe20000000012 */
[----:B------:R-:W-:Y:S01]  /*05a0*/  FFMA R16, R8, R25, R16 ;  /* 0x0000001908107223 */ /* 0x000fe20000000010 */
[----:B------:R-:W-:Y:S01]  /*05b0*/  FFMA R17, R9, R12, R17 ;  /* 0x0000000c09117223 */ /* 0x000fe20000000011 */
[----:B------:R-:W-:Y:S01]  /*05c0*/  FFMA R19, R11, R24, R19 ;  /* 0x000000180b137223 */ /* 0x000fe20000000013 */
[----:B------:R-:W-:-:S05]  /*05d0*/  LEA R10, R3, UR4, 0x2 ;  /* 0x00000004030a7c11 */ /* 0x000fca000f8e10ff */
[----:B------:R0:W-:Y:S01]  /*05e0*/  STS.128 [R10], R16 ;  /* 0x000000100a007388 */ /* 0x0001e20000000c00 */
[----:B------:R-:W-:-:S04]  /*05f0*/  LOP3.LUT R4, R4, 0x7f, RZ, 0xc0, !PT ;  /* 0x0000007f04047812 */ /* 0x000fc800078ec0ff */
[----:B------:R-:W-:Y:S01]  /*0600*/  LEA R21, R4, UR4, 0x2 ;  /* 0x0000000404157c11 */ /* 0x000fe2000f8e10ff */
[----:B------:R-:W-:Y:S01]  /*0610*/  BAR.SYNC.DEFER_BLOCKING 0x0 ;  /* 0x0000000000007b1d */ /* 0x000fe20000010000 */
[----:B------:R-:W-:-:S07]  /*0620*/  LOP3.LUT R9, R20, 0x7f, R2, 0xf8, !PT ;  /* 0x0000007f14097812 */ /* 0x000fce00078ef802 */
[----:B------:R-:W1:Y:S01]  /*0630*/  LDC.64 R2, c[0x0][0x230] ;  /* 0x00008c00ff027b82 */ /* 0x000e620000000a00 */
[----:B------:R-:W-:Y:S01]  /*0640*/  LOP3.LUT R11, R9, 0x80, RZ, 0xfc, !PT ;  /* 0x00000080090b7812 */ /* 0x000fe200078efcff */
[----:B------:R-:W2:Y:S04]  /*0650*/  LDS R7, [R21] ;  /* 0x0000000015077984 */ /* 0x000ea80000000800 */
[----:B------:R-:W3:Y:S04]  /*0660*/  LDS R6, [R21+0x200] ;  /* 0x0002000015067984 */ /* 0x000ee80000000800 */
[----:B------:R-:W4:Y:S04]  /*0670*/  LDS R5, [R21+0x400] ;  /* 0x0004000015057984 */ /* 0x000f280000000800 */
[----:B------:R-:W5:Y:S01]  /*0680*/  LDS R4, [R21+0x600] ;  /* 0x0006000015047984 */ /* 0x000f620000000800 */
[----:B------:R-:W-:-:S02]  /*0690*/  LEA.HI R8, R0, R9, RZ, 0x6 ;  /* 0x0000000900087211 */ /* 0x000fc400078f30ff */
[C---:B------:R-:W-:Y:S02]  /*06a0*/  LOP3.LUT R13, R9.reuse, 0x100, RZ, 0xfc, !PT ;  /* 0x00000100090d7812 */ /* 0x040fe400078efcff */
[----:B------:R-:W-:Y:S02]  /*06b0*/  LOP3.LUT R15, R9, 0x180, RZ, 0xfc, !PT ;  /* 0x00000180090f7812 */ /* 0x000fe400078efcff */
[----:B------:R-:W-:Y:S02]  /*06c0*/  LEA.HI R12, R0, R11, RZ, 0x6 ;  /* 0x0000000b000c7211 */ /* 0x000fe400078f30ff */
[----:B0-----:R-:W-:Y:S02]  /*06d0*/  LOP3.LUT R10, R8, 0xfffffec0, RZ, 0xc0, !PT ;  /* 0xfffffec0080a7812 */ /* 0x001fe400078ec0ff */
[C---:B------:R-:W-:Y:S02]  /*06e0*/  LEA.HI R16, R0.reuse, R13, RZ, 0x6 ;  /* 0x0000000d00107211 */ /* 0x040fe400078f30ff */
[----:B------:R-:W-:-:S02]  /*06f0*/  LEA.HI R17, R0, R15, RZ, 0x6 ;  /* 0x0000000f00117211 */ /* 0x000fc400078f30ff */
[----:B------:R-:W-:Y:S02]  /*0700*/  LOP3.LUT R14, R12, 0xffffffc0, RZ, 0xc0, !PT ;  /* 0xffffffc00c0e7812 */ /* 0x000fe400078ec0ff */
[----:B------:R-:W-:Y:S02]  /*0710*/  IADD3 R9, R9, -R10, RZ ;  /* 0x8000000a09097210 */ /* 0x000fe40007ffe0ff */
[----:B------:R-:W-:Y:S02]  /*0720*/  LOP3.LUT R0, R16, 0xffffffc0, RZ, 0xc0, !PT ;  /* 0xffffffc010007812 */ /* 0x000fe400078ec0ff */
[----:B------:R-:W-:Y:S02]  /*0730*/  LOP3.LUT R10, R17, 0xffffffc0, RZ, 0xc0, !PT ;  /* 0xffffffc0110a7812 */ /* 0x000fe400078ec0ff */
[----:B------:R-:W-:Y:S01]  /*0740*/  SHF.R.S32.HI R8, RZ, 0x6, R8 ;  /* 0x00000006ff087819 */ /* 0x000fe20000011408 */
[----:B------:R-:W-:Y:S01]  /*0750*/  IMAD.IADD R11, R11, 0x1, -R14 ;  /* 0x000000010b0b7824 */ /* 0x000fe200078e0a0e */
[----:B------:R-:W-:-:S02]  /*0760*/  SHF.R.S32.HI R12, RZ, 0x6, R12 ;  /* 0x00000006ff0c7819 */ /* 0x000fc4000001140c */
[----:B------:R-:W-:Y:S02]  /*0770*/  IADD3 R13, R13, -R0, RZ ;  /* 0x800000000d0d7210 */ /* 0x000fe40007ffe0ff */
[----:B------:R-:W-:Y:S02]  /*0780*/  SHF.R.S32.HI R16, RZ, 0x6, R16 ;  /* 0x00000006ff107819 */ /* 0x000fe40000011410 */
[----:B------:R-:W-:Y:S02]  /*0790*/  IADD3 R10, R15, -R10, RZ ;  /* 0x8000000a0f0a7210 */ /* 0x000fe40007ffe0ff */
[----:B------:R-:W-:Y:S01]  /*07a0*/  SHF.R.S32.HI R17, RZ, 0x6, R17 ;  /* 0x00000006ff117819 */ /* 0x000fe20000011411 */
[----:B------:R-:W-:Y:S02]  /*07b0*/  IMAD R9, R8, 0x83, R9 ;  /* 0x0000008308097824 */ /* 0x000fe400078e0209 */
[----:B------:R-:W-:Y:S02]  /*07c0*/  IMAD R11, R12, 0x83, R11 ;  /* 0x000000830c0b7824 */ /* 0x000fe400078e020b */
[----:B------:R-:W-:-:S02]  /*07d0*/  IMAD R13, R16, 0x83, R13 ;  /* 0x00000083100d7824 */ /* 0x000fc400078e020d */
[----:B------:R-:W-:Y:S02]  /*07e0*/  IMAD R17, R17, 0x83, R10 ;  /* 0x0000008311117824 */ /* 0x000fe400078e020a */
[----:B-1----:R-:W-:-:S04]  /*07f0*/  IMAD.WIDE R8, R9, 0x4, R2 ;  /* 0x0000000409087825 */ /* 0x002fc800078e0202 */
[--C-:B------:R-:W-:Y:S01]  /*0800*/  IMAD.WIDE R10, R11, 0x4, R2.reuse ;  /* 0x000000040b0a7825 */ /* 0x100fe200078e0202 */
[----:B--2---:R-:W-:Y:S03]  /*0810*/  STG.E desc[UR6][R8.64], R7 ;  /* 0x0000000708007986 */ /* 0x004fe6000c101906 */
[--C-:B------:R-:W-:Y:S01]  /*0820*/  IMAD.WIDE R12, R13, 0x4, R2.reuse ;  /* 0x000000040d0c7825 */ /* 0x100fe200078e0202 */
[----:B---3--:R-:W-:Y:S03]  /*0830*/  STG.E desc[UR6][R10.64], R6 ;  /* 0x000000060a007986 */ /* 0x008fe6000c101906 */
[----:B------:R-:W-:Y:S01]  /*0840*/  IMAD.WIDE R2, R17, 0x4, R2 ;  /* 0x0000000411027825 */ /* 0x000fe200078e0202 */
[----:B----4-:R-:W-:Y:S04]  /*0850*/  STG.E desc[UR6][R12.64], R5 ;  /* 0x000000050c007986 */ /* 0x010fe8000c101906 */
[----:B-----5:R-:W-:Y:S01]  /*0860*/  STG.E desc[UR6][R2.64], R4 ;  /* 0x0000000402007986 */ /* 0x020fe2000c101906 */
[----:B------:R-:W-:Y:S05]  /*0870*/  EXIT ;  /* 0x000000000000794d */ /* 0x000fea0003800000 */
.L_x_0:
[----:B------:R-:W-:-:S00]  /*0880*/  BRA `(.L_x_0) ;  /* 0xfffffffc00fc7947 */ /* 0x000fc0000383ffff */
[----:B------:R-:W-:-:S00]  /*0890*/  NOP ;  /* 0x0000000000007918 */ /* 0x000fc00000000000 */
        /* <DEDUP_REMOVED lines=14> */
.L_x_1:


//--------------------- .nv.shared.triton_poi_fused__prelu_kernel_add_mul_21 --------------------------
	.section	.nv.shared.triton_poi_fused__prelu_kernel_add_mul_21,"aw",@nobits
	.sectionflags	@""
	.align	16
	.zero		1024


//--------------------- .nv.constant0.triton_poi_fused__prelu_kernel_add_mul_21 --------------------------
	.section	.nv.constant0.triton_poi_fused__prelu_kernel_add_mul_21,"a",@progbits
	.sectionflags	@""
	.align	4
.nv.constant0.triton_poi_fused__prelu_kernel_add_mul_21:
	.zero		572
